//
// Generated by NVIDIA NVVM Compiler
//
// Compiler Build ID: CL-36424714
// Cuda compilation tools, release 13.0, V13.0.88
// Based on NVVM 20.0.0
//

.version 9.0
.target sm_100
.address_size 64

	// .globl	_Z16recombine_kernelPiS_i

.visible .entry _Z16recombine_kernelPiS_i(
	.param .u64 .ptr .align 1 _Z16recombine_kernelPiS_i_param_0,
	.param .u64 .ptr .align 1 _Z16recombine_kernelPiS_i_param_1,
	.param .u32 _Z16recombine_kernelPiS_i_param_2
)
{
	.reg .pred 	%p<12>;
	.reg .b32 	%r<110>;
	.reg .b64 	%rd<20>;

	ld.param.u64 	%rd8, [_Z16recombine_kernelPiS_i_param_0];
	ld.param.u64 	%rd9, [_Z16recombine_kernelPiS_i_param_1];
	ld.param.u32 	%r31, [_Z16recombine_kernelPiS_i_param_2];
	cvta.to.global.u64 	%rd1, %rd9;
	mov.u32 	%r32, %tid.x;
	mov.u32 	%r1, %ctaid.x;
	mov.u32 	%r33, %ntid.x;
	mad.lo.s32 	%r2, %r1, %r33, %r32;
	setp.ge.s32 	%p1, %r2, %r31;
	setp.eq.s32 	%p2, %r1, 0;
	or.pred  	%p3, %p2, %p1;
	@%p3 bra 	$L__BB0_14;
	add.s32 	%r36, %r1, -1;
	and.b32  	%r3, %r1, 15;
	setp.lt.u32 	%p4, %r36, 15;
	mov.b32 	%r102, 0;
	mov.u32 	%r109, %r102;
	@%p4 bra 	$L__BB0_4;
	and.b32  	%r102, %r1, 2147483632;
	neg.s32 	%r96, %r102;
	add.s64 	%rd18, %rd1, 32;
	mov.b32 	%r109, 0;
$L__BB0_3:
	.pragma "nounroll";
	ld.global.u32 	%r38, [%rd18+-32];
	add.s32 	%r39, %r38, %r109;
	ld.global.u32 	%r40, [%rd18+-28];
	add.s32 	%r41, %r40, %r39;
	ld.global.u32 	%r42, [%rd18+-24];
	add.s32 	%r43, %r42, %r41;
	ld.global.u32 	%r44, [%rd18+-20];
	add.s32 	%r45, %r44, %r43;
	ld.global.u32 	%r46, [%rd18+-16];
	add.s32 	%r47, %r46, %r45;
	ld.global.u32 	%r48, [%rd18+-12];
	add.s32 	%r49, %r48, %r47;
	ld.global.u32 	%r50, [%rd18+-8];
	add.s32 	%r51, %r50, %r49;
	ld.global.u32 	%r52, [%rd18+-4];
	add.s32 	%r53, %r52, %r51;
	ld.global.u32 	%r54, [%rd18];
	add.s32 	%r55, %r54, %r53;
	ld.global.u32 	%r56, [%rd18+4];
	add.s32 	%r57, %r56, %r55;
	ld.global.u32 	%r58, [%rd18+8];
	add.s32 	%r59, %r58, %r57;
	ld.global.u32 	%r60, [%rd18+12];
	add.s32 	%r61, %r60, %r59;
	ld.global.u32 	%r62, [%rd18+16];
	add.s32 	%r63, %r62, %r61;
	ld.global.u32 	%r64, [%rd18+20];
	add.s32 	%r65, %r64, %r63;
	ld.global.u32 	%r66, [%rd18+24];
	add.s32 	%r67, %r66, %r65;
	ld.global.u32 	%r68, [%rd18+28];
	add.s32 	%r109, %r68, %r67;
	add.s32 	%r96, %r96, 16;
	add.s64 	%rd18, %rd18, 64;
	setp.ne.s32 	%p5, %r96, 0;
	@%p5 bra 	$L__BB0_3;
$L__BB0_4:
	setp.eq.s32 	%p6, %r3, 0;
	@%p6 bra 	$L__BB0_13;
	and.b32  	%r13, %r1, 7;
	setp.lt.u32 	%p7, %r3, 8;
	@%p7 bra 	$L__BB0_7;
	mul.wide.u32 	%rd10, %r102, 4;
	add.s64 	%rd11, %rd1, %rd10;
	ld.global.u32 	%r70, [%rd11];
	add.s32 	%r71, %r70, %r109;
	ld.global.u32 	%r72, [%rd11+4];
	add.s32 	%r73, %r72, %r71;
	ld.global.u32 	%r74, [%rd11+8];
	add.s32 	%r75, %r74, %r73;
	ld.global.u32 	%r76, [%rd11+12];
	add.s32 	%r77, %r76, %r75;
	ld.global.u32 	%r78, [%rd11+16];
	add.s32 	%r79, %r78, %r77;
	ld.global.u32 	%r80, [%rd11+20];
	add.s32 	%r81, %r80, %r79;
	ld.global.u32 	%r82, [%rd11+24];
	add.s32 	%r83, %r82, %r81;
	ld.global.u32 	%r84, [%rd11+28];
	add.s32 	%r109, %r84, %r83;
	add.s32 	%r102, %r102, 8;
$L__BB0_7:
	setp.eq.s32 	%p8, %r13, 0;
	@%p8 bra 	$L__BB0_13;
	and.b32  	%r19, %r1, 3;
	setp.lt.u32 	%p9, %r13, 4;
	@%p9 bra 	$L__BB0_10;
	mul.wide.u32 	%rd12, %r102, 4;
	add.s64 	%rd13, %rd1, %rd12;
	ld.global.u32 	%r86, [%rd13];
	add.s32 	%r87, %r86, %r109;
	ld.global.u32 	%r88, [%rd13+4];
	add.s32 	%r89, %r88, %r87;
	ld.global.u32 	%r90, [%rd13+8];
	add.s32 	%r91, %r90, %r89;
	ld.global.u32 	%r92, [%rd13+12];
	add.s32 	%r109, %r92, %r91;
	add.s32 	%r102, %r102, 4;
$L__BB0_10:
	setp.eq.s32 	%p10, %r19, 0;
	@%p10 bra 	$L__BB0_13;
	mul.wide.u32 	%rd14, %r102, 4;
	add.s64 	%rd19, %rd1, %rd14;
	neg.s32 	%r107, %r19;
$L__BB0_12:
	.pragma "nounroll";
	ld.global.u32 	%r93, [%rd19];
	add.s32 	%r109, %r93, %r109;
	add.s64 	%rd19, %rd19, 4;
	add.s32 	%r107, %r107, 1;
	setp.ne.s32 	%p11, %r107, 0;
	@%p11 bra 	$L__BB0_12;
$L__BB0_13:
	cvta.to.global.u64 	%rd15, %rd8;
	mul.wide.s32 	%rd16, %r2, 4;
	add.s64 	%rd17, %rd15, %rd16;
	ld.global.u32 	%r94, [%rd17];
	add.s32 	%r95, %r94, %r109;
	st.global.u32 	[%rd17], %r95;
$L__BB0_14:
	ret;

}
	// .globl	_Z11scan_kernelPiS_i
.visible .entry _Z11scan_kernelPiS_i(
	.param .u64 .ptr .align 1 _Z11scan_kernelPiS_i_param_0,
	.param .u64 .ptr .align 1 _Z11scan_kernelPiS_i_param_1,
	.param .u32 _Z11scan_kernelPiS_i_param_2
)
{
	.reg .pred 	%p<11>;
	.reg .b32 	%r<22>;
	.reg .b64 	%rd<11>;

	ld.param.u64 	%rd2, [_Z11scan_kernelPiS_i_param_0];
	ld.param.u64 	%rd3, [_Z11scan_kernelPiS_i_param_1];
	ld.param.u32 	%r11, [_Z11scan_kernelPiS_i_param_2];
	mov.u32 	%r1, %tid.x;
	mov.u32 	%r2, %ctaid.x;
	mov.u32 	%r3, %ntid.x;
	mul.lo.s32 	%r4, %r2, %r3;
	add.s32 	%r5, %r4, %r1;
	setp.ge.s32 	%p1, %r5, %r11;
	@%p1 bra 	$L__BB1_10;
	cvta.to.global.u64 	%rd4, %rd2;
	setp.lt.u32 	%p2, %r3, 2;
	mul.wide.s32 	%rd5, %r5, 4;
	add.s64 	%rd1, %rd4, %rd5;
	@%p2 bra 	$L__BB1_8;
	add.s32 	%r6, %r4, %r3;
	mov.b32 	%r20, 1;
$L__BB1_3:
	add.s32 	%r14, %r20, %r5;
	setp.ge.u32 	%p3, %r14, %r6;
	setp.ge.s32 	%p4, %r14, %r11;
	mov.b32 	%r21, 0;
	or.pred  	%p5, %p3, %p4;
	@%p5 bra 	$L__BB1_5;
	ld.global.u32 	%r21, [%rd1];
$L__BB1_5:
	bar.sync 	0;
	setp.eq.s32 	%p6, %r21, 0;
	@%p6 bra 	$L__BB1_7;
	mul.wide.u32 	%rd6, %r20, 4;
	add.s64 	%rd7, %rd1, %rd6;
	ld.global.u32 	%r15, [%rd7];
	add.s32 	%r16, %r15, %r21;
	st.global.u32 	[%rd7], %r16;
$L__BB1_7:
	shl.b32 	%r20, %r20, 1;
	setp.lt.u32 	%p7, %r20, %r3;
	@%p7 bra 	$L__BB1_3;
$L__BB1_8:
	add.s32 	%r17, %r3, -1;
	setp.ne.s32 	%p8, %r1, %r17;
	add.s32 	%r18, %r11, -1;
	setp.ne.s32 	%p9, %r5, %r18;
	and.pred  	%p10, %p8, %p9;
	@%p10 bra 	$L__BB1_10;
	ld.global.u32 	%r19, [%rd1];
	cvta.to.global.u64 	%rd8, %rd3;
	mul.wide.u32 	%rd9, %r2, 4;
	add.s64 	%rd10, %rd8, %rd9;
	st.global.u32 	[%rd10], %r19;
$L__BB1_10:
	ret;

}


// ===== COMPILED SASS (sm_100) =====

	.target	sm_100

	.elftype	@"ET_EXEC"


//--------------------- .note.nv.tkinfo           --------------------------
	.section	.note.nv.tkinfo,"",@"SHT_NOTE"
	.sectionflags	@"SHF_NOTE_NV_TKINFO"
	.tkinfo
        /*0018*/ 	.word	0x00000002
        /*0030*/ 	.string	""
        /*0030*/ 	.string	"ptxas"
        /*0030*/ 	.string	"Cuda compilation tools, release 13.0, V13.0.88"
        /*0030*/ 	.string	"Build cuda_13.0.r13.0/compiler.36424714_0"
        /*0030*/ 	.string	"-arch sm_100 -m 64 "



//--------------------- .note.nv.cuinfo           --------------------------
	.section	.note.nv.cuinfo,"",@"SHT_NOTE"
	.sectionflags	@"SHF_NOTE_NV_CUINFO"
        /*0018*/ 	.short	0x0002
        /*001a*/ 	.short	0x0064
        /*001c*/ 	.short	0x0082
	.zero		2


//--------------------- .nv.info                  --------------------------
	.section	.nv.info,"",@"SHT_CUDA_INFO"
	.align	4


	//----- nvinfo : EIATTR_REGCOUNT
	.align		4
        /*0000*/ 	.byte	0x04, 0x2f
        /*0002*/ 	.short	(.L_1 - .L_0)
	.align		4
.L_0:
        /*0004*/ 	.word	index@(_Z16recombine_kernelPiS_i)
        /*0008*/ 	.word	0x00000018


	//----- nvinfo : EIATTR_FRAME_SIZE
	.align		4
.L_1:
        /*000c*/ 	.byte	0x04, 0x11
        /*000e*/ 	.short	(.L_3 - .L_2)
	.align		4
.L_2:
        /*0010*/ 	.word	index@(_Z16recombine_kernelPiS_i)
        /*0014*/ 	.word	0x00000000


	//----- nvinfo : EIATTR_REGCOUNT
	.align		4
.L_3:
        /*0018*/ 	.byte	0x04, 0x2f
        /*001a*/ 	.short	(.L_5 - .L_4)
	.align		4
.L_4:
        /*001c*/ 	.word	index@(_Z11scan_kernelPiS_i)
        /*0020*/ 	.word	0x00000010


	//----- nvinfo : EIATTR_FRAME_SIZE
	.align		4
.L_5:
        /*0024*/ 	.byte	0x04, 0x11
        /*0026*/ 	.short	(.L_7 - .L_6)
	.align		4
.L_6:
        /*0028*/ 	.word	index@(_Z11scan_kernelPiS_i)
        /*002c*/ 	.word	0x00000000


	//----- nvinfo : EIATTR_MIN_STACK_SIZE
	.align		4
.L_7:
        /*0030*/ 	.byte	0x04, 0x12
        /*0032*/ 	.short	(.L_9 - .L_8)
	.align		4
.L_8:
        /*0034*/ 	.word	index@(_Z11scan_kernelPiS_i)
        /*0038*/ 	.word	0x00000000


	//----- nvinfo : EIATTR_MIN_STACK_SIZE
	.align		4
.L_9:
        /*003c*/ 	.byte	0x04, 0x12
        /*003e*/ 	.short	(.L_11 - .L_10)
	.align		4
.L_10:
        /*0040*/ 	.word	index@(_Z16recombine_kernelPiS_i)
        /*0044*/ 	.word	0x00000000
.L_11:


//--------------------- .nv.compat                --------------------------
	.section	.nv.compat,"",@"SHT_CUDA_COMPAT_INFO"
	.align	4
        /*0000*/ 	.byte	0x02, 0x09, 0x00, 0x00, 0x02, 0x02, 0x01, 0x00, 0x02, 0x05, 0x05, 0x00, 0x03, 0x07, 0x01, 0x01
        /*0010*/ 	.byte	0x02, 0x03, 0x00, 0x00, 0x02, 0x06, 0x01, 0x00, 0x04, 0x0b, 0x08, 0x00, 0x09, 0x00, 0x00, 0x00
        /*0020*/ 	.byte	0x00, 0x00, 0x00, 0x00


//--------------------- .nv.info._Z11scan_kernelPiS_i --------------------------
	.section	.nv.info._Z11scan_kernelPiS_i,"",@"SHT_CUDA_INFO"
	.sectionflags	@""
	.align	4


	//----- nvinfo : EIATTR_CUDA_API_VERSION
	.align		4
        /*0000*/ 	.byte	0x04, 0x37
        /*0002*/ 	.short	(.L_13 - .L_12)
.L_12:
        /*0004*/ 	.word	0x00000082


	//----- nvinfo : EIATTR_KPARAM_INFO
	.align		4
.L_13:
        /*0008*/ 	.byte	0x04, 0x17
        /*000a*/ 	.short	(.L_15 - .L_14)
.L_14:
        /*000c*/ 	.word	0x00000000
        /*0010*/ 	.short	0x0002
        /*0012*/ 	.short	0x0010
        /*0014*/ 	.byte	0x00, 0xf0, 0x11, 0x00


	//----- nvinfo : EIATTR_KPARAM_INFO
	.align		4
.L_15:
        /*0018*/ 	.byte	0x04, 0x17
        /*001a*/ 	.short	(.L_17 - .L_16)
.L_16:
        /*001c*/ 	.word	0x00000000
        /*0020*/ 	.short	0x0001
        /*0022*/ 	.short	0x0008
        /*0024*/ 	.byte	0x00, 0xf5, 0x21, 0x00


	//----- nvinfo : EIATTR_KPARAM_INFO
	.align		4
.L_17:
        /*0028*/ 	.byte	0x04, 0x17
        /*002a*/ 	.short	(.L_19 - .L_18)
.L_18:
        /*002c*/ 	.word	0x00000000
        /*0030*/ 	.short	0x0000
        /*0032*/ 	.short	0x0000
        /*0034*/ 	.byte	0x00, 0xf5, 0x21, 0x00


	//----- nvinfo : EIATTR_SPARSE_MMA_MASK
	.align		4
.L_19:
        /*0038*/ 	.byte	0x03, 0x50
        /*003a*/ 	.short	0x0000


	//----- nvinfo : EIATTR_MAXREG_COUNT
	.align		4
        /*003c*/ 	.byte	0x03, 0x1b
        /*003e*/ 	.short	0x00ff


	//----- nvinfo : EIATTR_NUM_BARRIERS
	.align		4
        /*0040*/ 	.byte	0x02, 0x4c
        /*0042*/ 	.byte	0x01
	.zero		1


	//----- nvinfo : EIATTR_MERCURY_ISA_VERSION
	.align		4
        /*0044*/ 	.byte	0x03, 0x5f
        /*0046*/ 	.short	0x0101


	//----- nvinfo : EIATTR_VRC_CTA_INIT_COUNT
	.align		4
        /*0048*/ 	.byte	0x02, 0x4a
	.zero		1
	.zero		1


	//----- nvinfo : EIATTR_EXIT_INSTR_OFFSETS
	.align		4
        /*004c*/ 	.byte	0x04, 0x1c
        /*004e*/ 	.short	(.L_21 - .L_20)


	//   ....[0]....
.L_20:
        /*0050*/ 	.word	0x00000080


	//   ....[1]....
        /*0054*/ 	.word	0x00000240


	//   ....[2]....
        /*0058*/ 	.word	0x00000290


	//----- nvinfo : EIATTR_CBANK_PARAM_SIZE
	.align		4
.L_21:
        /*005c*/ 	.byte	0x03, 0x19
        /*005e*/ 	.short	0x0014


	//----- nvinfo : EIATTR_PARAM_CBANK
	.align		4
        /*0060*/ 	.byte	0x04, 0x0a
        /*0062*/ 	.short	(.L_23 - .L_22)
	.align		4
.L_22:
        /*0064*/ 	.word	index@(.nv.constant0._Z11scan_kernelPiS_i)
        /*0068*/ 	.short	0x0380
        /*006a*/ 	.short	0x0014


	//----- nvinfo : EIATTR_SW_WAR
	.align		4
.L_23:
        /*006c*/ 	.byte	0x04, 0x36
        /*006e*/ 	.short	(.L_25 - .L_24)
.L_24:
        /*0070*/ 	.word	0x00000008
.L_25:


//--------------------- .nv.info._Z16recombine_kernelPiS_i --------------------------
	.section	.nv.info._Z16recombine_kernelPiS_i,"",@"SHT_CUDA_INFO"
	.sectionflags	@""
	.align	4


	//----- nvinfo : EIATTR_CUDA_API_VERSION
	.align		4
        /*0000*/ 	.byte	0x04, 0x37
        /*0002*/ 	.short	(.L_27 - .L_26)
.L_26:
        /*0004*/ 	.word	0x00000082


	//----- nvinfo : EIATTR_KPARAM_INFO
	.align		4
.L_27:
        /*0008*/ 	.byte	0x04, 0x17
        /*000a*/ 	.short	(.L_29 - .L_28)
.L_28:
        /*000c*/ 	.word	0x00000000
        /*0010*/ 	.short	0x0002
        /*0012*/ 	.short	0x0010
        /*0014*/ 	.byte	0x00, 0xf0, 0x11, 0x00


	//----- nvinfo : EIATTR_KPARAM_INFO
	.align		4
.L_29:
        /*0018*/ 	.byte	0x04, 0x17
        /*001a*/ 	.short	(.L_31 - .L_30)
.L_30:
        /*001c*/ 	.word	0x00000000
        /*0020*/ 	.short	0x0001
        /*0022*/ 	.short	0x0008
        /*0024*/ 	.byte	0x00, 0xf5, 0x21, 0x00


	//----- nvinfo : EIATTR_KPARAM_INFO
	.align		4
.L_31:
        /*0028*/ 	.byte	0x04, 0x17
        /*002a*/ 	.short	(.L_33 - .L_32)
.L_32:
        /*002c*/ 	.word	0x00000000
        /*0030*/ 	.short	0x0000
        /*0032*/ 	.short	0x0000
        /*0034*/ 	.byte	0x00, 0xf5, 0x21, 0x00


	//----- nvinfo : EIATTR_SPARSE_MMA_MASK
	.align		4
.L_33:
        /*0038*/ 	.byte	0x03, 0x50
        /*003a*/ 	.short	0x0000


	//----- nvinfo : EIATTR_MAXREG_COUNT
	.align		4
        /*003c*/ 	.byte	0x03, 0x1b
        /*003e*/ 	.short	0x00ff


	//----- nvinfo : EIATTR_MERCURY_ISA_VERSION
	.align		4
        /*0040*/ 	.byte	0x03, 0x5f
        /*0042*/ 	.short	0x0101


	//----- nvinfo : EIATTR_VRC_CTA_INIT_COUNT
	.align		4
        /*0044*/ 	.byte	0x02, 0x4a
	.zero		1
	.zero		1


	//----- nvinfo : EIATTR_EXIT_INSTR_OFFSETS
	.align		4
        /*0048*/ 	.byte	0x04, 0x1c
        /*004a*/ 	.short	(.L_35 - .L_34)


	//   ....[0]....
.L_34:
        /*004c*/ 	.word	0x00000080


	//   ....[1]....
        /*0050*/ 	.word	0x00000690


	//----- nvinfo : EIATTR_CBANK_PARAM_SIZE
	.align		4
.L_35:
        /*0054*/ 	.byte	0x03, 0x19
        /*0056*/ 	.short	0x0014


	//----- nvinfo : EIATTR_PARAM_CBANK
	.align		4
        /*0058*/ 	.byte	0x04, 0x0a
        /*005a*/ 	.short	(.L_37 - .L_36)
	.align		4
.L_36:
        /*005c*/ 	.word	index@(.nv.constant0._Z16recombine_kernelPiS_i)
        /*0060*/ 	.short	0x0380
        /*0062*/ 	.short	0x0014


	//----- nvinfo : EIATTR_SW_WAR
	.align		4
.L_37:
        /*0064*/ 	.byte	0x04, 0x36
        /*0066*/ 	.short	(.L_39 - .L_38)
.L_38:
        /*0068*/ 	.word	0x00000008
.L_39:


//--------------------- .nv.callgraph             --------------------------
	.section	.nv.callgraph,"",@"SHT_CUDA_CALLGRAPH"
	.align	4
	.sectionentsize	8
	.align		4
        /*0000*/ 	.word	0x00000000
	.align		4
        /*0004*/ 	.word	0xffffffff
	.align		4
        /*0008*/ 	.word	0x00000000
	.align		4
        /*000c*/ 	.word	0xfffffffe
	.align		4
        /*0010*/ 	.word	0x00000000
	.align		4
        /*0014*/ 	.word	0xfffffffd
	.align		4
        /*0018*/ 	.word	0x00000000
	.align		4
        /*001c*/ 	.word	0xfffffffc


//--------------------- .text._Z11scan_kernelPiS_i --------------------------
	.section	.text._Z11scan_kernelPiS_i,"ax",@progbits
	.align	128
        .global         _Z11scan_kernelPiS_i
        .type           _Z11scan_kernelPiS_i,@function
        .size           _Z11scan_kernelPiS_i,(.L_x_10 - _Z11scan_kernelPiS_i)
        .other          _Z11scan_kernelPiS_i,@"STO_CUDA_ENTRY STV_DEFAULT"
_Z11scan_kernelPiS_i:
.text._Z11scan_kernelPiS_i:
[----:B------:R-:W-:Y:S01]  /*0000*/  LDC R1, c[0x0][0x37c] ;  /* 0x0000df00ff017b82 */ /* 0x000fe20000000800 */
[----:B------:R-:W0:Y:S01]  /*0010*/  S2R R13, SR_CTAID.X ;  /* 0x00000000000d7919 */ /* 0x000e220000002500 */
[----:B------:R-:W0:Y:S01]  /*0020*/  LDCU UR7, c[0x0][0x360] ;  /* 0x00006c00ff0777ac */ /* 0x000e220008000800 */
[----:B------:R-:W1:Y:S01]  /*0030*/  S2R R11, SR_TID.X ;  /* 0x00000000000b7919 */ /* 0x000e620000002100 */
[----:B------:R-:W2:Y:S01]  /*0040*/  LDCU UR4, c[0x0][0x390] ;  /* 0x00007200ff0477ac */ /* 0x000ea20008000800 */
[----:B0-----:R-:W-:-:S04]  /*0050*/  IMAD R0, R13, UR7, RZ ;  /* 0x000000070d007c24 */ /* 0x001fc8000f8e02ff */
[----:B-1----:R-:W-:-:S05]  /*0060*/  IMAD.IADD R7, R0, 0x1, R11 ;  /* 0x0000000100077824 */ /* 0x002fca00078e020b */
[----:B--2---:R-:W-:-:S13]  /*0070*/  ISETP.GE.AND P0, PT, R7, UR4, PT ;  /* 0x0000000407007c0c */ /* 0x004fda000bf06270 */
[----:B------:R-:W-:Y:S05]  /*0080*/  @P0 EXIT ;  /* 0x000000000000094d */ /* 0x000fea0003800000 */
[----:B------:R-:W0:Y:S01]  /*0090*/  LDC.64 R2, c[0x0][0x380] ;  /* 0x0000e000ff027b82 */ /* 0x000e220000000a00 */
[----:B------:R-:W-:Y:S01]  /*00a0*/  UISETP.GE.U32.AND UP0, UPT, UR7, 0x2, UPT ;  /* 0x000000020700788c */ /* 0x000fe2000bf06070 */
[----:B------:R-:W1:Y:S01]  /*00b0*/  LDCU.64 UR8, c[0x0][0x358] ;  /* 0x00006b00ff0877ac */ /* 0x000e620008000a00 */
[----:B0-----:R-:W-:-:S07]  /*00c0*/  IMAD.WIDE R2, R7, 0x4, R2 ;  /* 0x0000000407027825 */ /* 0x001fce00078e0202 */
[----:B-1----:R-:W-:Y:S05]  /*00d0*/  BRA.U !UP0, `(.L_x_0) ;  /* 0x0000000108487547 */ /* 0x002fea000b800000 */
[----:B------:R-:W-:Y:S02]  /*00e0*/  HFMA2 R6, -RZ, RZ, 0, 5.9604644775390625e-08 ;  /* 0x00000001ff067431 */ /* 0x000fe400000001ff */
[----:B------:R-:W-:Y:S01]  /*00f0*/  VIADD R0, R0, UR7 ;  /* 0x0000000700007c36 */ /* 0x000fe20008000000 */
[----:B------:R-:W0:Y:S01]  /*0100*/  LDCU UR4, c[0x0][0x390] ;  /* 0x00007200ff0477ac */ /* 0x000e220008000800 */
[----:B------:R-:W-:-:S05]  /*0110*/  NOP ;  /* 0x0000000000007918 */ /* 0x000fca0000000000 */
.L_x_1:
[----:B------:R-:W-:Y:S01]  /*0120*/  IMAD.IADD R5, R7, 0x1, R6 ;  /* 0x0000000107057824 */ /* 0x000fe200078e0206 */
[----:B------:R-:W-:-:S04]  /*0130*/  MOV R8, RZ ;  /* 0x000000ff00087202 */ /* 0x000fc80000000f00 */
[----:B0-----:R-:W-:-:S04]  /*0140*/  ISETP.GE.AND P0, PT, R5, UR4, PT ;  /* 0x0000000405007c0c */ /* 0x001fc8000bf06270 */
[----:B------:R-:W-:-:S13]  /*0150*/  ISETP.GE.U32.OR P0, PT, R5, R0, P0 ;  /* 0x000000000500720c */ /* 0x000fda0000706470 */
[----:B------:R-:W2:Y:S01]  /*0160*/  @!P0 LDG.E R8, desc[UR8][R2.64] ;  /* 0x0000000802088981 */ /* 0x000ea2000c1e1900 */
[----:B------:R-:W-:Y:S01]  /*0170*/  BAR.SYNC.DEFER_BLOCKING 0x0 ;  /* 0x0000000000007b1d */ /* 0x000fe20000010000 */
[----:B--2---:R-:W-:-:S13]  /*0180*/  ISETP.NE.AND P0, PT, R8, RZ, PT ;  /* 0x000000ff0800720c */ /* 0x004fda0003f05270 */
[----:B------:R-:W-:-:S05]  /*0190*/  @P0 IMAD.WIDE.U32 R4, R6, 0x4, R2 ;  /* 0x0000000406040825 */ /* 0x000fca00078e0002 */
[----:B------:R-:W2:Y:S01]  /*01a0*/  @P0 LDG.E R9, desc[UR8][R4.64] ;  /* 0x0000000804090981 */ /* 0x000ea2000c1e1900 */
[----:B------:R-:W-:Y:S01]  /*01b0*/  SHF.L.U32 R6, R6, 0x1, RZ ;  /* 0x0000000106067819 */ /* 0x000fe200000006ff */
[----:B--2---:R-:W-:-:S05]  /*01c0*/  @P0 IMAD.IADD R9, R9, 0x1, R8 ;  /* 0x0000000109090824 */ /* 0x004fca00078e0208 */
[----:B------:R1:W-:Y:S01]  /*01d0*/  @P0 STG.E desc[UR8][R4.64], R9 ;  /* 0x0000000904000986 */ /* 0x0003e2000c101908 */
[----:B------:R-:W-:-:S13]  /*01e0*/  ISETP.GE.U32.AND P0, PT, R6, UR7, PT ;  /* 0x0000000706007c0c */ /* 0x000fda000bf06070 */
[----:B-1----:R-:W-:Y:S05]  /*01f0*/  @!P0 BRA `(.L_x_1) ;  /* 0xfffffffc00c88947 */ /* 0x002fea000383ffff */
.L_x_0:
[----:B------:R-:W-:Y:S02]  /*0200*/  UIADD3 UR6, UPT, UPT, UR4, -0x1, URZ ;  /* 0xffffffff04067890 */ /* 0x000fe4000fffe0ff */
[----:B------:R-:W-:-:S04]  /*0210*/  UIADD3 UR5, UPT, UPT, UR7, -0x1, URZ ;  /* 0xffffffff07057890 */ /* 0x000fc8000fffe0ff */
[----:B------:R-:W-:Y:S02]  /*0220*/  ISETP.NE.AND P0, PT, R7, UR6, PT ;  /* 0x0000000607007c0c */ /* 0x000fe4000bf05270 */
[----:B------:R-:W-:-:S13]  /*0230*/  ISETP.NE.AND P1, PT, R11, UR5, PT ;  /* 0x000000050b007c0c */ /* 0x000fda000bf25270 */
[----:B------:R-:W-:Y:S05]  /*0240*/  @P0 EXIT P1 ;  /* 0x000000000000094d */ /* 0x000fea0000800000 */
[----:B------:R-:W2:Y:S01]  /*0250*/  LDG.E R3, desc[UR8][R2.64] ;  /* 0x0000000802037981 */ /* 0x000ea2000c1e1900 */
[----:B------:R-:W0:Y:S02]  /*0260*/  LDC.64 R4, c[0x0][0x388] ;  /* 0x0000e200ff047b82 */ /* 0x000e240000000a00 */
[----:B0-----:R-:W-:-:S05]  /*0270*/  IMAD.WIDE.U32 R4, R13, 0x4, R4 ;  /* 0x000000040d047825 */ /* 0x001fca00078e0004 */
[----:B--2---:R-:W-:Y:S01]  /*0280*/  STG.E desc[UR8][R4.64], R3 ;  /* 0x0000000304007986 */ /* 0x004fe2000c101908 */
[----:B------:R-:W-:Y:S05]  /*0290*/  EXIT ;  /* 0x000000000000794d */ /* 0x000fea0003800000 */
.L_x_2:
[----:B------:R-:W-:-:S00]  /*02a0*/  BRA `(.L_x_2) ;  /* 0xfffffffc00fc7947 */ /* 0x000fc0000383ffff */
[----:B------:R-:W-:-:S00]  /*02b0*/  NOP ;  /* 0x0000000000007918 */ /* 0x000fc00000000000 */
        /* <DEDUP_REMOVED lines=12> */
.L_x_10:


//--------------------- .text._Z16recombine_kernelPiS_i --------------------------
	.section	.text._Z16recombine_kernelPiS_i,"ax",@progbits
	.align	128
        .global         _Z16recombine_kernelPiS_i
        .type           _Z16recombine_kernelPiS_i,@function
        .size           _Z16recombine_kernelPiS_i,(.L_x_11 - _Z16recombine_kernelPiS_i)
        .other          _Z16recombine_kernelPiS_i,@"STO_CUDA_ENTRY STV_DEFAULT"
_Z16recombine_kernelPiS_i:
.text._Z16recombine_kernelPiS_i:
[----:B------:R-:W-:Y:S01]  /*0000*/  LDC R1, c[0x0][0x37c] ;  /* 0x0000df00ff017b82 */ /* 0x000fe20000000800 */
[----:B------:R-:W0:Y:S07]  /*0010*/  S2R R0, SR_TID.X ;  /* 0x0000000000007919 */ /* 0x000e2e0000002100 */
[----:B------:R-:W0:Y:S01]  /*0020*/  S2UR UR9, SR_CTAID.X ;  /* 0x00000000000979c3 */ /* 0x000e220000002500 */
[----:B------:R-:W1:Y:S07]  /*0030*/  LDCU UR4, c[0x0][0x390] ;  /* 0x00007200ff0477ac */ /* 0x000e6e0008000800 */
[----:B------:R-:W0:Y:S02]  /*0040*/  LDC R3, c[0x0][0x360] ;  /* 0x0000d800ff037b82 */ /* 0x000e240000000800 */
[----:B0-----:R-:W-:-:S05]  /*0050*/  IMAD R0, R3, UR9, R0 ;  /* 0x0000000903007c24 */ /* 0x001fca000f8e0200 */
[----:B-1----:R-:W-:-:S04]  /*0060*/  ISETP.GE.AND P0, PT, R0, UR4, PT ;  /* 0x0000000400007c0c */ /* 0x002fc8000bf06270 */
[----:B------:R-:W-:-:S13]  /*0070*/  ISETP.EQ.OR P0, PT, RZ, UR9, P0 ;  /* 0x00000009ff007c0c */ /* 0x000fda0008702670 */
[----:B------:R-:W-:Y:S05]  /*0080*/  @P0 EXIT ;  /* 0x000000000000094d */ /* 0x000fea0003800000 */
[----:B------:R-:W-:Y:S01]  /*0090*/  UIADD3 UR4, UPT, UPT, UR9, -0x1, URZ ;  /* 0xffffffff09047890 */ /* 0x000fe2000fffe0ff */
[----:B------:R-:W-:Y:S01]  /*00a0*/  CS2R R2, SRZ ;  /* 0x0000000000027805 */ /* 0x000fe2000001ff00 */
[----:B------:R-:W-:Y:S02]  /*00b0*/  ULOP3.LUT UR6, UR9, 0xf, URZ, 0xc0, !UPT ;  /* 0x0000000f09067892 */ /* 0x000fe4000f8ec0ff */
[----:B------:R-:W-:Y:S01]  /*00c0*/  UISETP.GE.U32.AND UP0, UPT, UR4, 0xf, UPT ;  /* 0x0000000f0400788c */ /* 0x000fe2000bf06070 */
[----:B------:R-:W0:Y:S08]  /*00d0*/  LDCU.64 UR10, c[0x0][0x358] ;  /* 0x00006b00ff0a77ac */ /* 0x000e300008000a00 */
[----:B------:R-:W-:Y:S05]  /*00e0*/  BRA.U !UP0, `(.L_x_3) ;  /* 0x00000001089c7547 */ /* 0x000fea000b800000 */
[----:B------:R-:W1:Y:S01]  /*00f0*/  LDCU.64 UR4, c[0x0][0x388] ;  /* 0x00007100ff0477ac */ /* 0x000e620008000a00 */
[----:B------:R-:W-:Y:S01]  /*0100*/  IMAD.MOV.U32 R2, RZ, RZ, RZ ;  /* 0x000000ffff027224 */ /* 0x000fe200078e00ff */
[----:B------:R-:W-:-:S04]  /*0110*/  ULOP3.LUT UR7, UR9, 0x7ffffff0, URZ, 0xc0, !UPT ;  /* 0x7ffffff009077892 */ /* 0x000fc8000f8ec0ff */
[----:B------:R-:W-:Y:S02]  /*0120*/  UIADD3 UR8, UPT, UPT, -UR7, URZ, URZ ;  /* 0x000000ff07087290 */ /* 0x000fe4000fffe1ff */
[----:B------:R-:W-:Y:S01]  /*0130*/  IMAD.U32 R3, RZ, RZ, UR7 ;  /* 0x00000007ff037e24 */ /* 0x000fe2000f8e00ff */
[----:B-1----:R-:W-:-:S04]  /*0140*/  UIADD3 UR4, UP0, UPT, UR4, 0x20, URZ ;  /* 0x0000002004047890 */ /* 0x002fc8000ff1e0ff */
[----:B------:R-:W-:Y:S02]  /*0150*/  UIADD3.X UR5, UPT, UPT, URZ, UR5, URZ, UP0, !UPT ;  /* 0x00000005ff057290 */ /* 0x000fe400087fe4ff */
[----:B------:R-:W-:-:S04]  /*0160*/  IMAD.U32 R9, RZ, RZ, UR4 ;  /* 0x00000004ff097e24 */ /* 0x000fc8000f8e00ff */
[----:B------:R-:W-:-:S07]  /*0170*/  IMAD.U32 R5, RZ, RZ, UR5 ;  /* 0x00000005ff057e24 */ /* 0x000fce000f8e00ff */
.L_x_4:
[----:B------:R-:W-:-:S05]  /*0180*/  IMAD.MOV.U32 R4, RZ, RZ, R9 ;  /* 0x000000ffff047224 */ /* 0x000fca00078e0009 */
[----:B0-----:R-:W2:Y:S04]  /*0190*/  LDG.E R9, desc[UR10][R4.64+-0x20] ;  /* 0xffffe00a04097981 */ /* 0x001ea8000c1e1900 */
[----:B------:R-:W2:Y:S04]  /*01a0*/  LDG.E R8, desc[UR10][R4.64+-0x1c] ;  /* 0xffffe40a04087981 */ /* 0x000ea8000c1e1900 */
[----:B------:R-:W3:Y:S04]  /*01b0*/  LDG.E R11, desc[UR10][R4.64+-0x18] ;  /* 0xffffe80a040b7981 */ /* 0x000ee8000c1e1900 */
[----:B------:R-:W3:Y:S04]  /*01c0*/  LDG.E R10, desc[UR10][R4.64+-0x14] ;  /* 0xffffec0a040a7981 */ /* 0x000ee8000c1e1900 */
[----:B------:R-:W4:Y:S04]  /*01d0*/  LDG.E R13, desc[UR10][R4.64+-0x10] ;  /* 0xfffff00a040d7981 */ /* 0x000f28000c1e1900 */
[----:B------:R-:W4:Y:S04]  /*01e0*/  LDG.E R12, desc[UR10][R4.64+-0xc] ;  /* 0xfffff40a040c7981 */ /* 0x000f28000c1e1900 */
[----:B------:R-:W5:Y:S04]  /*01f0*/  LDG.E R15, desc[UR10][R4.64+-0x8] ;  /* 0xfffff80a040f7981 */ /* 0x000f68000c1e1900 */
        /* <DEDUP_REMOVED lines=8> */
[----:B------:R0:W5:Y:S01]  /*0280*/  LDG.E R7, desc[UR10][R4.64+0x1c] ;  /* 0x00001c0a04077981 */ /* 0x000162000c1e1900 */
[----:B------:R-:W-:-:S04]  /*0290*/  UIADD3 UR8, UPT, UPT, UR8, 0x10, URZ ;  /* 0x0000001008087890 */ /* 0x000fc8000fffe0ff */
[----:B------:R-:W-:Y:S01]  /*02a0*/  UISETP.NE.AND UP0, UPT, UR8, URZ, UPT ;  /* 0x000000ff0800728c */ /* 0x000fe2000bf05270 */
[----:B--2---:R-:W-:Y:S02]  /*02b0*/  IADD3 R8, PT, PT, R8, R9, R2 ;  /* 0x0000000908087210 */ /* 0x004fe40007ffe002 */
[----:B------:R-:W-:-:S05]  /*02c0*/  IADD3 R9, P0, PT, R4, 0x40, RZ ;  /* 0x0000004004097810 */ /* 0x000fca0007f1e0ff */
[----:B0-----:R-:W-:Y:S01]  /*02d0*/  IMAD.X R5, RZ, RZ, R5, P0 ;  /* 0x000000ffff057224 */ /* 0x001fe200000e0605 */
[----:B---3--:R-:W-:-:S04]  /*02e0*/  IADD3 R8, PT, PT, R10, R11, R8 ;  /* 0x0000000b0a087210 */ /* 0x008fc80007ffe008 */
[----:B----4-:R-:W-:-:S04]  /*02f0*/  IADD3 R8, PT, PT, R12, R13, R8 ;  /* 0x0000000d0c087210 */ /* 0x010fc80007ffe008 */
[----:B-----5:R-:W-:-:S04]  /*0300*/  IADD3 R8, PT, PT, R14, R15, R8 ;  /* 0x0000000f0e087210 */ /* 0x020fc80007ffe008 */
[----:B------:R-:W-:-:S04]  /*0310*/  IADD3 R8, PT, PT, R16, R17, R8 ;  /* 0x0000001110087210 */ /* 0x000fc80007ffe008 */
[----:B------:R-:W-:-:S04]  /*0320*/  IADD3 R8, PT, PT, R18, R19, R8 ;  /* 0x0000001312087210 */ /* 0x000fc80007ffe008 */
[----:B------:R-:W-:-:S04]  /*0330*/  IADD3 R8, PT, PT, R20, R21, R8 ;  /* 0x0000001514087210 */ /* 0x000fc80007ffe008 */
[----:B------:R-:W-:Y:S01]  /*0340*/  IADD3 R2, PT, PT, R7, R6, R8 ;  /* 0x0000000607027210 */ /* 0x000fe20007ffe008 */
[----:B------:R-:W-:Y:S06]  /*0350*/  BRA.U UP0, `(.L_x_4) ;  /* 0xfffffffd00887547 */ /* 0x000fec000b83ffff */
.L_x_3:
[----:B------:R-:W-:-:S09]  /*0360*/  UISETP.NE.AND UP0, UPT, UR6, URZ, UPT ;  /* 0x000000ff0600728c */ /* 0x000fd2000bf05270 */
[----:B------:R-:W-:Y:S05]  /*0370*/  BRA.U !UP0, `(.L_x_5) ;  /* 0x0000000108b07547 */ /* 0x000fea000b800000 */
[----:B------:R-:W-:Y:S02]  /*0380*/  UISETP.GE.U32.AND UP0, UPT, UR6, 0x8, UPT ;  /* 0x000000080600788c */ /* 0x000fe4000bf06070 */
[----:B------:R-:W-:-:S04]  /*0390*/  ULOP3.LUT UR5, UR9, 0x7, URZ, 0xc0, !UPT ;  /* 0x0000000709057892 */ /* 0x000fc8000f8ec0ff */
[----:B------:R-:W-:-:S03]  /*03a0*/  UISETP.NE.AND UP1, UPT, UR5, URZ, UPT ;  /* 0x000000ff0500728c */ /* 0x000fc6000bf25270 */
[----:B------:R-:W-:Y:S08]  /*03b0*/  BRA.U !UP0, `(.L_x_6) ;  /* 0x00000001083c7547 */ /* 0x000ff0000b800000 */
[----:B------:R-:W1:Y:S02]  /*03c0*/  LDC.64 R4, c[0x0][0x388] ;  /* 0x0000e200ff047b82 */ /* 0x000e640000000a00 */
[----:B-1----:R-:W-:-:S05]  /*03d0*/  IMAD.WIDE.U32 R4, R3, 0x4, R4 ;  /* 0x0000000403047825 */ /* 0x002fca00078e0004 */
[----:B0-----:R-:W2:Y:S04]  /*03e0*/  LDG.E R7, desc[UR10][R4.64] ;  /* 0x0000000a04077981 */ /* 0x001ea8000c1e1900 */
[----:B------:R-:W2:Y:S04]  /*03f0*/  LDG.E R6, desc[UR10][R4.64+0x4] ;  /* 0x0000040a04067981 */ /* 0x000ea8000c1e1900 */
[----:B------:R-:W3:Y:S04]  /*0400*/  LDG.E R9, desc[UR10][R4.64+0x8] ;  /* 0x0000080a04097981 */ /* 0x000ee8000c1e1900 */
[----:B------:R-:W3:Y:S04]  /*0410*/  LDG.E R8, desc[UR10][R4.64+0xc] ;  /* 0x00000c0a04087981 */ /* 0x000ee8000c1e1900 */
[----:B------:R-:W4:Y:S04]  /*0420*/  LDG.E R11, desc[UR10][R4.64+0x10] ;  /* 0x0000100a040b7981 */ /* 0x000f28000c1e1900 */
[----:B------:R-:W4:Y:S04]  /*0430*/  LDG.E R10, desc[UR10][R4.64+0x14] ;  /* 0x0000140a040a7981 */ /* 0x000f28000c1e1900 */
[----:B------:R-:W5:Y:S04]  /*0440*/  LDG.E R13, desc[UR10][R4.64+0x18] ;  /* 0x0000180a040d7981 */ /* 0x000f68000c1e1900 */
[----:B------:R-:W5:Y:S01]  /*0450*/  LDG.E R12, desc[UR10][R4.64+0x1c] ;  /* 0x00001c0a040c7981 */ /* 0x000f62000c1e1900 */
[----:B------:R-:W-:Y:S01]  /*0460*/  VIADD R3, R3, 0x8 ;  /* 0x0000000803037836 */ /* 0x000fe20000000000 */
[----:B--2---:R-:W-:-:S04]  /*0470*/  IADD3 R6, PT, PT, R6, R7, R2 ;  /* 0x0000000706067210 */ /* 0x004fc80007ffe002 */
[----:B---3--:R-:W-:-:S04]  /*0480*/  IADD3 R6, PT, PT, R8, R9, R6 ;  /* 0x0000000908067210 */ /* 0x008fc80007ffe006 */
[----:B----4-:R-:W-:-:S04]  /*0490*/  IADD3 R6, PT, PT, R10, R11, R6 ;  /* 0x0000000b0a067210 */ /* 0x010fc80007ffe006 */
[----:B-----5:R-:W-:-:S07]  /*04a0*/  IADD3 R2, PT, PT, R12, R13, R6 ;  /* 0x0000000d0c027210 */ /* 0x020fce0007ffe006 */
.L_x_6:
        /* <DEDUP_REMOVED lines=10> */
[----:B------:R-:W3:Y:S01]  /*0550*/  LDG.E R8, desc[UR10][R4.64+0xc] ;  /* 0x00000c0a04087981 */ /* 0x000ee2000c1e1900 */
[----:B------:R-:W-:Y:S01]  /*0560*/  VIADD R3, R3, 0x4 ;  /* 0x0000000403037836 */ /* 0x000fe20000000000 */
[----:B--2---:R-:W-:-:S04]  /*0570*/  IADD3 R2, PT, PT, R6, R7, R2 ;  /* 0x0000000706027210 */ /* 0x004fc80007ffe002 */
[----:B---3--:R-:W-:-:S07]  /*0580*/  IADD3 R2, PT, PT, R8, R9, R2 ;  /* 0x0000000908027210 */ /* 0x008fce0007ffe002 */
.L_x_7:
[----:B------:R-:W-:Y:S05]  /*0590*/  BRA.U !UP1, `(.L_x_5) ;  /* 0x0000000109287547 */ /* 0x000fea000b800000 */
[----:B------:R-:W1:Y:S01]  /*05a0*/  LDC.64 R4, c[0x0][0x388] ;  /* 0x0000e200ff047b82 */ /* 0x000e620000000a00 */
[----:B------:R-:W-:Y:S01]  /*05b0*/  UIADD3 UR4, UPT, UPT, -UR4, URZ, URZ ;  /* 0x000000ff04047290 */ /* 0x000fe2000fffe1ff */
[----:B-1----:R-:W-:-:S11]  /*05c0*/  IMAD.WIDE.U32 R4, R3, 0x4, R4 ;  /* 0x0000000403047825 */ /* 0x002fd600078e0004 */
.L_x_8:
[----:B0-----:R0:W2:Y:S01]  /*05d0*/  LDG.E R3, desc[UR10][R4.64] ;  /* 0x0000000a04037981 */ /* 0x0010a2000c1e1900 */
[----:B------:R-:W-:-:S04]  /*05e0*/  UIADD3 UR4, UPT, UPT, UR4, 0x1, URZ ;  /* 0x0000000104047890 */ /* 0x000fc8000fffe0ff */
[----:B------:R-:W-:Y:S01]  /*05f0*/  UISETP.NE.AND UP0, UPT, UR4, URZ, UPT ;  /* 0x000000ff0400728c */ /* 0x000fe2000bf05270 */
[----:B0-----:R-:W-:-:S05]  /*0600*/  IADD3 R4, P0, PT, R4, 0x4, RZ ;  /* 0x0000000404047810 */ /* 0x001fca0007f1e0ff */
[----:B------:R-:W-:Y:S02]  /*0610*/  IMAD.X R5, RZ, RZ, R5, P0 ;  /* 0x000000ffff057224 */ /* 0x000fe400000e0605 */
[----:B--2---:R-:W-:Y:S01]  /*0620*/  IMAD.IADD R2, R3, 0x1, R2 ;  /* 0x0000000103027824 */ /* 0x004fe200078e0202 */
[----:B------:R-:W-:Y:S06]  /*0630*/  BRA.U UP0, `(.L_x_8) ;  /* 0xfffffffd00e47547 */ /* 0x000fec000b83ffff */
.L_x_5:
[----:B------:R-:W1:Y:S02]  /*0640*/  LDC.64 R4, c[0x0][0x380] ;  /* 0x0000e000ff047b82 */ /* 0x000e640000000a00 */
[----:B-1----:R-:W-:-:S05]  /*0650*/  IMAD.WIDE R4, R0, 0x4, R4 ;  /* 0x0000000400047825 */ /* 0x002fca00078e0204 */
[----:B0-----:R-:W2:Y:S02]  /*0660*/  LDG.E R3, desc[UR10][R4.64] ;  /* 0x0000000a04037981 */ /* 0x001ea4000c1e1900 */
[----:B--2---:R-:W-:-:S05]  /*0670*/  IMAD.IADD R3, R3, 0x1, R2 ;  /* 0x0000000103037824 */ /* 0x004fca00078e0202 */
[----:B------:R-:W-:Y:S01]  /*0680*/  STG.E desc[UR10][R4.64], R3 ;  /* 0x0000000304007986 */ /* 0x000fe2000c10190a */
[----:B------:R-:W-:Y:S05]  /*0690*/  EXIT ;  /* 0x000000000000794d */ /* 0x000fea0003800000 */
.L_x_9:
        /* <DEDUP_REMOVED lines=14> */
.L_x_11:


//--------------------- .nv.shared.reserved.0     --------------------------
	.section	.nv.shared.reserved.0,"aw",@nobits
	.weak		__nv_reservedSMEM_offset_0_alias
	.size		__nv_reservedSMEM_offset_0_alias, 0, 64
	.other		__nv_reservedSMEM_offset_0_alias,@"STO_CUDA_RESERVED_SHARED STV_DEFAULT"
__nv_reservedSMEM_offset_0_alias:
	.zero		0
	.zero		64


//--------------------- .nv.constant0._Z11scan_kernelPiS_i --------------------------
	.section	.nv.constant0._Z11scan_kernelPiS_i,"a",@progbits
	.sectionflags	@""
	.align	4
.nv.constant0._Z11scan_kernelPiS_i:
	.zero		916


//--------------------- .nv.constant0._Z16recombine_kernelPiS_i --------------------------
	.section	.nv.constant0._Z16recombine_kernelPiS_i,"a",@progbits
	.sectionflags	@""
	.align	4
.nv.constant0._Z16recombine_kernelPiS_i:
	.zero		916


//--------------------- SYMBOLS --------------------------

	.type		.nv.reservedSmem.offset0,@object
	.size		.nv.reservedSmem.offset0,0x4
